//
// Generated by NVIDIA NVVM Compiler
//
// Compiler Build ID: CL-36424714
// Cuda compilation tools, release 13.0, V13.0.88
// Based on NVVM 20.0.0
//

.version 9.0
.target sm_100
.address_size 64

	// .globl	_Z13vecAdd_kernelPfS_S_i
.extern .func  (.param .b32 func_retval0) vprintf
(
	.param .b64 vprintf_param_0,
	.param .b64 vprintf_param_1
)
;
.global .align 1 .b8 $str[7] = {37, 56, 46, 53, 102, 10};

.visible .entry _Z13vecAdd_kernelPfS_S_i(
	.param .u64 .ptr .align 1 _Z13vecAdd_kernelPfS_S_i_param_0,
	.param .u64 .ptr .align 1 _Z13vecAdd_kernelPfS_S_i_param_1,
	.param .u64 .ptr .align 1 _Z13vecAdd_kernelPfS_S_i_param_2,
	.param .u32 _Z13vecAdd_kernelPfS_S_i_param_3
)
{
	.reg .pred 	%p<2>;
	.reg .b32 	%r<6>;
	.reg .b32 	%f<4>;
	.reg .b64 	%rd<11>;

	ld.param.u64 	%rd1, [_Z13vecAdd_kernelPfS_S_i_param_0];
	ld.param.u64 	%rd2, [_Z13vecAdd_kernelPfS_S_i_param_1];
	ld.param.u64 	%rd3, [_Z13vecAdd_kernelPfS_S_i_param_2];
	ld.param.u32 	%r2, [_Z13vecAdd_kernelPfS_S_i_param_3];
	mov.u32 	%r3, %ctaid.x;
	mov.u32 	%r4, %ntid.x;
	mov.u32 	%r5, %tid.x;
	mad.lo.s32 	%r1, %r3, %r4, %r5;
	setp.ge.s32 	%p1, %r1, %r2;
	@%p1 bra 	$L__BB0_2;
	cvta.to.global.u64 	%rd4, %rd1;
	cvta.to.global.u64 	%rd5, %rd2;
	cvta.to.global.u64 	%rd6, %rd3;
	mul.wide.s32 	%rd7, %r1, 4;
	add.s64 	%rd8, %rd4, %rd7;
	ld.global.f32 	%f1, [%rd8];
	add.s64 	%rd9, %rd5, %rd7;
	ld.global.f32 	%f2, [%rd9];
	add.f32 	%f3, %f1, %f2;
	add.s64 	%rd10, %rd6, %rd7;
	st.global.f32 	[%rd10], %f3;
$L__BB0_2:
	ret;

}
	// .globl	_Z13vecSub_kernelPfS_S_i
.visible .entry _Z13vecSub_kernelPfS_S_i(
	.param .u64 .ptr .align 1 _Z13vecSub_kernelPfS_S_i_param_0,
	.param .u64 .ptr .align 1 _Z13vecSub_kernelPfS_S_i_param_1,
	.param .u64 .ptr .align 1 _Z13vecSub_kernelPfS_S_i_param_2,
	.param .u32 _Z13vecSub_kernelPfS_S_i_param_3
)
{
	.reg .pred 	%p<2>;
	.reg .b32 	%r<6>;
	.reg .b32 	%f<4>;
	.reg .b64 	%rd<11>;

	ld.param.u64 	%rd1, [_Z13vecSub_kernelPfS_S_i_param_0];
	ld.param.u64 	%rd2, [_Z13vecSub_kernelPfS_S_i_param_1];
	ld.param.u64 	%rd3, [_Z13vecSub_kernelPfS_S_i_param_2];
	ld.param.u32 	%r2, [_Z13vecSub_kernelPfS_S_i_param_3];
	mov.u32 	%r3, %ctaid.x;
	mov.u32 	%r4, %ntid.x;
	mov.u32 	%r5, %tid.x;
	mad.lo.s32 	%r1, %r3, %r4, %r5;
	setp.ge.s32 	%p1, %r1, %r2;
	@%p1 bra 	$L__BB1_2;
	cvta.to.global.u64 	%rd4, %rd1;
	cvta.to.global.u64 	%rd5, %rd2;
	cvta.to.global.u64 	%rd6, %rd3;
	mul.wide.s32 	%rd7, %r1, 4;
	add.s64 	%rd8, %rd4, %rd7;
	ld.global.f32 	%f1, [%rd8];
	add.s64 	%rd9, %rd5, %rd7;
	ld.global.f32 	%f2, [%rd9];
	sub.f32 	%f3, %f1, %f2;
	add.s64 	%rd10, %rd6, %rd7;
	st.global.f32 	[%rd10], %f3;
$L__BB1_2:
	ret;

}
	// .globl	_Z16vecScalar_kernelPffi
.visible .entry _Z16vecScalar_kernelPffi(
	.param .u64 .ptr .align 1 _Z16vecScalar_kernelPffi_param_0,
	.param .f32 _Z16vecScalar_kernelPffi_param_1,
	.param .u32 _Z16vecScalar_kernelPffi_param_2
)
{
	.reg .pred 	%p<2>;
	.reg .b32 	%r<6>;
	.reg .b32 	%f<4>;
	.reg .b64 	%rd<5>;

	ld.param.u64 	%rd1, [_Z16vecScalar_kernelPffi_param_0];
	ld.param.f32 	%f1, [_Z16vecScalar_kernelPffi_param_1];
	ld.param.u32 	%r2, [_Z16vecScalar_kernelPffi_param_2];
	mov.u32 	%r3, %ctaid.x;
	mov.u32 	%r4, %ntid.x;
	mov.u32 	%r5, %tid.x;
	mad.lo.s32 	%r1, %r3, %r4, %r5;
	setp.ge.s32 	%p1, %r1, %r2;
	@%p1 bra 	$L__BB2_2;
	cvta.to.global.u64 	%rd2, %rd1;
	mul.wide.s32 	%rd3, %r1, 4;
	add.s64 	%rd4, %rd2, %rd3;
	ld.global.f32 	%f2, [%rd4];
	mul.f32 	%f3, %f1, %f2;
	st.global.f32 	[%rd4], %f3;
$L__BB2_2:
	ret;

}
	// .globl	_Z14vecCopy_kernelPfS_i
.visible .entry _Z14vecCopy_kernelPfS_i(
	.param .u64 .ptr .align 1 _Z14vecCopy_kernelPfS_i_param_0,
	.param .u64 .ptr .align 1 _Z14vecCopy_kernelPfS_i_param_1,
	.param .u32 _Z14vecCopy_kernelPfS_i_param_2
)
{
	.reg .pred 	%p<2>;
	.reg .b32 	%r<6>;
	.reg .b32 	%f<2>;
	.reg .b64 	%rd<8>;

	ld.param.u64 	%rd1, [_Z14vecCopy_kernelPfS_i_param_0];
	ld.param.u64 	%rd2, [_Z14vecCopy_kernelPfS_i_param_1];
	ld.param.u32 	%r2, [_Z14vecCopy_kernelPfS_i_param_2];
	mov.u32 	%r3, %ctaid.x;
	mov.u32 	%r4, %ntid.x;
	mov.u32 	%r5, %tid.x;
	mad.lo.s32 	%r1, %r3, %r4, %r5;
	setp.ge.s32 	%p1, %r1, %r2;
	@%p1 bra 	$L__BB3_2;
	cvta.to.global.u64 	%rd3, %rd1;
	cvta.to.global.u64 	%rd4, %rd2;
	mul.wide.s32 	%rd5, %r1, 4;
	add.s64 	%rd6, %rd3, %rd5;
	ld.global.f32 	%f1, [%rd6];
	add.s64 	%rd7, %rd4, %rd5;
	st.global.f32 	[%rd7], %f1;
$L__BB3_2:
	ret;

}
	// .globl	_Z11triu_kernelPfS_ii
.visible .entry _Z11triu_kernelPfS_ii(
	.param .u64 .ptr .align 1 _Z11triu_kernelPfS_ii_param_0,
	.param .u64 .ptr .align 1 _Z11triu_kernelPfS_ii_param_1,
	.param .u32 _Z11triu_kernelPfS_ii_param_2,
	.param .u32 _Z11triu_kernelPfS_ii_param_3
)
{
	.reg .pred 	%p<3>;
	.reg .b32 	%r<16>;
	.reg .b32 	%f<2>;
	.reg .b64 	%rd<10>;

	ld.param.u64 	%rd2, [_Z11triu_kernelPfS_ii_param_0];
	ld.param.u64 	%rd3, [_Z11triu_kernelPfS_ii_param_1];
	ld.param.u32 	%r4, [_Z11triu_kernelPfS_ii_param_2];
	ld.param.u32 	%r3, [_Z11triu_kernelPfS_ii_param_3];
	cvta.to.global.u64 	%rd1, %rd3;
	mov.u32 	%r5, %tid.x;
	mov.u32 	%r6, %ctaid.x;
	mov.u32 	%r7, %ntid.x;
	mad.lo.s32 	%r1, %r6, %r7, %r5;
	mov.u32 	%r8, %tid.y;
	mov.u32 	%r9, %ctaid.y;
	mov.u32 	%r10, %ntid.y;
	mad.lo.s32 	%r2, %r9, %r10, %r8;
	mul.lo.s32 	%r11, %r1, %r2;
	mul.lo.s32 	%r12, %r3, %r4;
	setp.ge.s32 	%p1, %r11, %r12;
	@%p1 bra 	$L__BB4_4;
	setp.le.s32 	%p2, %r1, %r2;
	@%p2 bra 	$L__BB4_3;
	mad.lo.s32 	%r14, %r3, %r2, %r1;
	mul.wide.s32 	%rd8, %r14, 4;
	add.s64 	%rd9, %rd1, %rd8;
	mov.b32 	%r15, 0;
	st.global.u32 	[%rd9], %r15;
	bra.uni 	$L__BB4_4;
$L__BB4_3:
	mad.lo.s32 	%r13, %r3, %r2, %r1;
	cvta.to.global.u64 	%rd4, %rd2;
	mul.wide.s32 	%rd5, %r13, 4;
	add.s64 	%rd6, %rd4, %rd5;
	ld.global.f32 	%f1, [%rd6];
	add.s64 	%rd7, %rd1, %rd5;
	st.global.f32 	[%rd7], %f1;
$L__BB4_4:
	ret;

}
	// .globl	_Z19update_value_kernelPfif
.visible .entry _Z19update_value_kernelPfif(
	.param .u64 .ptr .align 1 _Z19update_value_kernelPfif_param_0,
	.param .u32 _Z19update_value_kernelPfif_param_1,
	.param .f32 _Z19update_value_kernelPfif_param_2
)
{
	.reg .b32 	%r<2>;
	.reg .b32 	%f<2>;
	.reg .b64 	%rd<5>;

	ld.param.u64 	%rd1, [_Z19update_value_kernelPfif_param_0];
	ld.param.u32 	%r1, [_Z19update_value_kernelPfif_param_1];
	ld.param.f32 	%f1, [_Z19update_value_kernelPfif_param_2];
	cvta.to.global.u64 	%rd2, %rd1;
	mul.wide.s32 	%rd3, %r1, 4;
	add.s64 	%rd4, %rd2, %rd3;
	st.global.f32 	[%rd4], %f1;
	ret;

}
	// .globl	_Z16get_value_kernelPfiS_
.visible .entry _Z16get_value_kernelPfiS_(
	.param .u64 .ptr .align 1 _Z16get_value_kernelPfiS__param_0,
	.param .u32 _Z16get_value_kernelPfiS__param_1,
	.param .u64 .ptr .align 1 _Z16get_value_kernelPfiS__param_2
)
{
	.local .align 8 .b8 	__local_depot6[8];
	.reg .b64 	%SP;
	.reg .b64 	%SPL;
	.reg .b32 	%r<4>;
	.reg .b32 	%f<3>;
	.reg .b64 	%rd<11>;
	.reg .b64 	%fd<2>;

	mov.u64 	%SPL, __local_depot6;
	cvta.local.u64 	%SP, %SPL;
	ld.param.u64 	%rd1, [_Z16get_value_kernelPfiS__param_0];
	ld.param.u32 	%r1, [_Z16get_value_kernelPfiS__param_1];
	ld.param.u64 	%rd2, [_Z16get_value_kernelPfiS__param_2];
	cvta.to.global.u64 	%rd3, %rd2;
	cvta.to.global.u64 	%rd4, %rd1;
	add.u64 	%rd5, %SP, 0;
	add.u64 	%rd6, %SPL, 0;
	mul.wide.s32 	%rd7, %r1, 4;
	add.s64 	%rd8, %rd4, %rd7;
	ld.global.f32 	%f1, [%rd8];
	cvt.f64.f32 	%fd1, %f1;
	st.local.f64 	[%rd6], %fd1;
	mov.u64 	%rd9, $str;
	cvta.global.u64 	%rd10, %rd9;
	{ // callseq 0, 0
	.param .b64 param0;
	st.param.b64 	[param0], %rd10;
	.param .b64 param1;
	st.param.b64 	[param1], %rd5;
	.param .b32 retval0;
	call.uni (retval0), 
	vprintf, 
	(
	param0, 
	param1
	);
	ld.param.b32 	%r2, [retval0];
	} // callseq 0
	ld.global.f32 	%f2, [%rd8];
	st.global.f32 	[%rd3], %f2;
	ret;

}


// ===== COMPILED SASS (sm_100) =====

	.target	sm_100

	.elftype	@"ET_EXEC"


//--------------------- .note.nv.tkinfo           --------------------------
	.section	.note.nv.tkinfo,"",@"SHT_NOTE"
	.sectionflags	@"SHF_NOTE_NV_TKINFO"
	.tkinfo
        /*0018*/ 	.word	0x00000002
        /*0030*/ 	.string	""
        /*0030*/ 	.string	"ptxas"
        /*0030*/ 	.string	"Cuda compilation tools, release 13.0, V13.0.88"
        /*0030*/ 	.string	"Build cuda_13.0.r13.0/compiler.36424714_0"
        /*0030*/ 	.string	"-arch sm_100 -m 64 "



//--------------------- .note.nv.cuinfo           --------------------------
	.section	.note.nv.cuinfo,"",@"SHT_NOTE"
	.sectionflags	@"SHF_NOTE_NV_CUINFO"
        /*0018*/ 	.short	0x0002
        /*001a*/ 	.short	0x0064
        /*001c*/ 	.short	0x0082
	.zero		2


//--------------------- .nv.info                  --------------------------
	.section	.nv.info,"",@"SHT_CUDA_INFO"
	.align	4


	//----- nvinfo : EIATTR_REGCOUNT
	.align		4
        /*0000*/ 	.byte	0x04, 0x2f
        /*0002*/ 	.short	(.L_2 - .L_1)
	.align		4
.L_1:
        /*0004*/ 	.word	index@(_Z13vecAdd_kernelPfS_S_i)
        /*0008*/ 	.word	0x0000000c


	//----- nvinfo : EIATTR_FRAME_SIZE
	.align		4
.L_2:
        /*000c*/ 	.byte	0x04, 0x11
        /*000e*/ 	.short	(.L_4 - .L_3)
	.align		4
.L_3:
        /*0010*/ 	.word	index@(_Z13vecAdd_kernelPfS_S_i)
        /*0014*/ 	.word	0x00000000


	//----- nvinfo : EIATTR_REGCOUNT
	.align		4
.L_4:
        /*0018*/ 	.byte	0x04, 0x2f
        /*001a*/ 	.short	(.L_6 - .L_5)
	.align		4
.L_5:
        /*001c*/ 	.word	index@(_Z13vecSub_kernelPfS_S_i)
        /*0020*/ 	.word	0x0000000c


	//----- nvinfo : EIATTR_FRAME_SIZE
	.align		4
.L_6:
        /*0024*/ 	.byte	0x04, 0x11
        /*0026*/ 	.short	(.L_8 - .L_7)
	.align		4
.L_7:
        /*0028*/ 	.word	index@(_Z13vecSub_kernelPfS_S_i)
        /*002c*/ 	.word	0x00000000


	//----- nvinfo : EIATTR_REGCOUNT
	.align		4
.L_8:
        /*0030*/ 	.byte	0x04, 0x2f
        /*0032*/ 	.short	(.L_10 - .L_9)
	.align		4
.L_9:
        /*0034*/ 	.word	index@(_Z16vecScalar_kernelPffi)
        /*0038*/ 	.word	0x00000008


	//----- nvinfo : EIATTR_FRAME_SIZE
	.align		4
.L_10:
        /*003c*/ 	.byte	0x04, 0x11
        /*003e*/ 	.short	(.L_12 - .L_11)
	.align		4
.L_11:
        /*0040*/ 	.word	index@(_Z16vecScalar_kernelPffi)
        /*0044*/ 	.word	0x00000000


	//----- nvinfo : EIATTR_REGCOUNT
	.align		4
.L_12:
        /*0048*/ 	.byte	0x04, 0x2f
        /*004a*/ 	.short	(.L_14 - .L_13)
	.align		4
.L_13:
        /*004c*/ 	.word	index@(_Z14vecCopy_kernelPfS_i)
        /*0050*/ 	.word	0x0000000a


	//----- nvinfo : EIATTR_FRAME_SIZE
	.align		4
.L_14:
        /*0054*/ 	.byte	0x04, 0x11
        /*0056*/ 	.short	(.L_16 - .L_15)
	.align		4
.L_15:
        /*0058*/ 	.word	index@(_Z14vecCopy_kernelPfS_i)
        /*005c*/ 	.word	0x00000000


	//----- nvinfo : EIATTR_REGCOUNT
	.align		4
.L_16:
        /*0060*/ 	.byte	0x04, 0x2f
        /*0062*/ 	.short	(.L_18 - .L_17)
	.align		4
.L_17:
        /*0064*/ 	.word	index@(_Z11triu_kernelPfS_ii)
        /*0068*/ 	.word	0x0000000a


	//----- nvinfo : EIATTR_FRAME_SIZE
	.align		4
.L_18:
        /*006c*/ 	.byte	0x04, 0x11
        /*006e*/ 	.short	(.L_20 - .L_19)
	.align		4
.L_19:
        /*0070*/ 	.word	index@(_Z11triu_kernelPfS_ii)
        /*0074*/ 	.word	0x00000000


	//----- nvinfo : EIATTR_REGCOUNT
	.align		4
.L_20:
        /*0078*/ 	.byte	0x04, 0x2f
        /*007a*/ 	.short	(.L_22 - .L_21)
	.align		4
.L_21:
        /*007c*/ 	.word	index@(_Z19update_value_kernelPfif)
        /*0080*/ 	.word	0x00000008


	//----- nvinfo : EIATTR_FRAME_SIZE
	.align		4
.L_22:
        /*0084*/ 	.byte	0x04, 0x11
        /*0086*/ 	.short	(.L_24 - .L_23)
	.align		4
.L_23:
        /*0088*/ 	.word	index@(_Z19update_value_kernelPfif)
        /*008c*/ 	.word	0x00000000


	//----- nvinfo : EIATTR_REGCOUNT
	.align		4
.L_24:
        /*0090*/ 	.byte	0x04, 0x2f
        /*0092*/ 	.short	(.L_26 - .L_25)
	.align		4
.L_25:
        /*0094*/ 	.word	index@(_Z16get_value_kernelPfiS_)
        /*0098*/ 	.word	0x00000018


	//----- nvinfo : EIATTR_FRAME_SIZE
	.align		4
.L_26:
        /*009c*/ 	.byte	0x04, 0x11
        /*009e*/ 	.short	(.L_28 - .L_27)
	.align		4
.L_27:
        /*00a0*/ 	.word	index@(_Z16get_value_kernelPfiS_)
        /*00a4*/ 	.word	0x00000008


	//----- nvinfo : EIATTR_MIN_STACK_SIZE
	.align		4
.L_28:
        /*00a8*/ 	.byte	0x04, 0x12
        /*00aa*/ 	.short	(.L_30 - .L_29)
	.align		4
.L_29:
        /*00ac*/ 	.word	index@(_Z16get_value_kernelPfiS_)
        /*00b0*/ 	.word	0x00000008


	//----- nvinfo : EIATTR_MIN_STACK_SIZE
	.align		4
.L_30:
        /*00b4*/ 	.byte	0x04, 0x12
        /*00b6*/ 	.short	(.L_32 - .L_31)
	.align		4
.L_31:
        /*00b8*/ 	.word	index@(_Z19update_value_kernelPfif)
        /*00bc*/ 	.word	0x00000000


	//----- nvinfo : EIATTR_MIN_STACK_SIZE
	.align		4
.L_32:
        /*00c0*/ 	.byte	0x04, 0x12
        /*00c2*/ 	.short	(.L_34 - .L_33)
	.align		4
.L_33:
        /*00c4*/ 	.word	index@(_Z11triu_kernelPfS_ii)
        /*00c8*/ 	.word	0x00000000


	//----- nvinfo : EIATTR_MIN_STACK_SIZE
	.align		4
.L_34:
        /*00cc*/ 	.byte	0x04, 0x12
        /*00ce*/ 	.short	(.L_36 - .L_35)
	.align		4
.L_35:
        /*00d0*/ 	.word	index@(_Z14vecCopy_kernelPfS_i)
        /*00d4*/ 	.word	0x00000000


	//----- nvinfo : EIATTR_MIN_STACK_SIZE
	.align		4
.L_36:
        /*00d8*/ 	.byte	0x04, 0x12
        /*00da*/ 	.short	(.L_38 - .L_37)
	.align		4
.L_37:
        /*00dc*/ 	.word	index@(_Z16vecScalar_kernelPffi)
        /*00e0*/ 	.word	0x00000000


	//----- nvinfo : EIATTR_MIN_STACK_SIZE
	.align		4
.L_38:
        /*00e4*/ 	.byte	0x04, 0x12
        /*00e6*/ 	.short	(.L_40 - .L_39)
	.align		4
.L_39:
        /*00e8*/ 	.word	index@(_Z13vecSub_kernelPfS_S_i)
        /*00ec*/ 	.word	0x00000000


	//----- nvinfo : EIATTR_MIN_STACK_SIZE
	.align		4
.L_40:
        /*00f0*/ 	.byte	0x04, 0x12
        /*00f2*/ 	.short	(.L_42 - .L_41)
	.align		4
.L_41:
        /*00f4*/ 	.word	index@(_Z13vecAdd_kernelPfS_S_i)
        /*00f8*/ 	.word	0x00000000
.L_42:


//--------------------- .nv.compat                --------------------------
	.section	.nv.compat,"",@"SHT_CUDA_COMPAT_INFO"
	.align	4
        /*0000*/ 	.byte	0x02, 0x09, 0x00, 0x00, 0x02, 0x02, 0x01, 0x00, 0x02, 0x05, 0x05, 0x00, 0x03, 0x07, 0x01, 0x01
        /*0010*/ 	.byte	0x02, 0x03, 0x00, 0x00, 0x02, 0x06, 0x01, 0x00, 0x04, 0x0b, 0x08, 0x00, 0x09, 0x00, 0x00, 0x00
        /*0020*/ 	.byte	0x00, 0x00, 0x00, 0x00


//--------------------- .nv.info._Z16get_value_kernelPfiS_ --------------------------
	.section	.nv.info._Z16get_value_kernelPfiS_,"",@"SHT_CUDA_INFO"
	.sectionflags	@""
	.align	4


	//----- nvinfo : EIATTR_CUDA_API_VERSION
	.align		4
        /*0000*/ 	.byte	0x04, 0x37
        /*0002*/ 	.short	(.L_44 - .L_43)
.L_43:
        /*0004*/ 	.word	0x00000082


	//----- nvinfo : EIATTR_KPARAM_INFO
	.align		4
.L_44:
        /*0008*/ 	.byte	0x04, 0x17
        /*000a*/ 	.short	(.L_46 - .L_45)
.L_45:
        /*000c*/ 	.word	0x00000000
        /*0010*/ 	.short	0x0002
        /*0012*/ 	.short	0x0010
        /*0014*/ 	.byte	0x00, 0xf5, 0x21, 0x00


	//----- nvinfo : EIATTR_KPARAM_INFO
	.align		4
.L_46:
        /*0018*/ 	.byte	0x04, 0x17
        /*001a*/ 	.short	(.L_48 - .L_47)
.L_47:
        /*001c*/ 	.word	0x00000000
        /*0020*/ 	.short	0x0001
        /*0022*/ 	.short	0x0008
        /*0024*/ 	.byte	0x00, 0xf0, 0x11, 0x00


	//----- nvinfo : EIATTR_KPARAM_INFO
	.align		4
.L_48:
        /*0028*/ 	.byte	0x04, 0x17
        /*002a*/ 	.short	(.L_50 - .L_49)
.L_49:
        /*002c*/ 	.word	0x00000000
        /*0030*/ 	.short	0x0000
        /*0032*/ 	.short	0x0000
        /*0034*/ 	.byte	0x00, 0xf5, 0x21, 0x00


	//----- nvinfo : EIATTR_SPARSE_MMA_MASK
	.align		4
.L_50:
        /*0038*/ 	.byte	0x03, 0x50
        /*003a*/ 	.short	0x0000


	//----- nvinfo : EIATTR_MAXREG_COUNT
	.align		4
        /*003c*/ 	.byte	0x03, 0x1b
        /*003e*/ 	.short	0x00ff


	//----- nvinfo : EIATTR_EXTERNS
	.align		4
        /*0040*/ 	.byte	0x04, 0x0f
        /*0042*/ 	.short	(.L_52 - .L_51)


	//   ....[0]....
	.align		4
.L_51:
        /*0044*/ 	.word	index@(vprintf)


	//----- nvinfo : EIATTR_MERCURY_ISA_VERSION
	.align		4
.L_52:
        /*0048*/ 	.byte	0x03, 0x5f
        /*004a*/ 	.short	0x0101


	//----- nvinfo : EIATTR_VRC_CTA_INIT_COUNT
	.align		4
        /*004c*/ 	.byte	0x02, 0x4a
	.zero		1
	.zero		1


	//----- nvinfo : EIATTR_SYSCALL_OFFSETS
	.align		4
        /*0050*/ 	.byte	0x04, 0x46
        /*0052*/ 	.short	(.L_54 - .L_53)


	//   ....[0]....
.L_53:
        /*0054*/ 	.word	0x00000130


	//----- nvinfo : EIATTR_EXIT_INSTR_OFFSETS
	.align		4
.L_54:
        /*0058*/ 	.byte	0x04, 0x1c
        /*005a*/ 	.short	(.L_56 - .L_55)


	//   ....[0]....
.L_55:
        /*005c*/ 	.word	0x00000170


	//----- nvinfo : EIATTR_CBANK_PARAM_SIZE
	.align		4
.L_56:
        /*0060*/ 	.byte	0x03, 0x19
        /*0062*/ 	.short	0x0018


	//----- nvinfo : EIATTR_PARAM_CBANK
	.align		4
        /*0064*/ 	.byte	0x04, 0x0a
        /*0066*/ 	.short	(.L_58 - .L_57)
	.align		4
.L_57:
        /*0068*/ 	.word	index@(.nv.constant0._Z16get_value_kernelPfiS_)
        /*006c*/ 	.short	0x0380
        /*006e*/ 	.short	0x0018


	//----- nvinfo : EIATTR_SW_WAR
	.align		4
.L_58:
        /*0070*/ 	.byte	0x04, 0x36
        /*0072*/ 	.short	(.L_60 - .L_59)
.L_59:
        /*0074*/ 	.word	0x00000008
.L_60:


//--------------------- .nv.info._Z19update_value_kernelPfif --------------------------
	.section	.nv.info._Z19update_value_kernelPfif,"",@"SHT_CUDA_INFO"
	.sectionflags	@""
	.align	4


	//----- nvinfo : EIATTR_CUDA_API_VERSION
	.align		4
        /*0000*/ 	.byte	0x04, 0x37
        /*0002*/ 	.short	(.L_62 - .L_61)
.L_61:
        /*0004*/ 	.word	0x00000082


	//----- nvinfo : EIATTR_KPARAM_INFO
	.align		4
.L_62:
        /*0008*/ 	.byte	0x04, 0x17
        /*000a*/ 	.short	(.L_64 - .L_63)
.L_63:
        /*000c*/ 	.word	0x00000000
        /*0010*/ 	.short	0x0002
        /*0012*/ 	.short	0x000c
        /*0014*/ 	.byte	0x00, 0xf0, 0x11, 0x00


	//----- nvinfo : EIATTR_KPARAM_INFO
	.align		4
.L_64:
        /*0018*/ 	.byte	0x04, 0x17
        /*001a*/ 	.short	(.L_66 - .L_65)
.L_65:
        /*001c*/ 	.word	0x00000000
        /*0020*/ 	.short	0x0001
        /*0022*/ 	.short	0x0008
        /*0024*/ 	.byte	0x00, 0xf0, 0x11, 0x00


	//----- nvinfo : EIATTR_KPARAM_INFO
	.align		4
.L_66:
        /*0028*/ 	.byte	0x04, 0x17
        /*002a*/ 	.short	(.L_68 - .L_67)
.L_67:
        /*002c*/ 	.word	0x00000000
        /*0030*/ 	.short	0x0000
        /*0032*/ 	.short	0x0000
        /*0034*/ 	.byte	0x00, 0xf5, 0x21, 0x00


	//----- nvinfo : EIATTR_SPARSE_MMA_MASK
	.align		4
.L_68:
        /*0038*/ 	.byte	0x03, 0x50
        /*003a*/ 	.short	0x0000


	//----- nvinfo : EIATTR_MAXREG_COUNT
	.align		4
        /*003c*/ 	.byte	0x03, 0x1b
        /*003e*/ 	.short	0x00ff


	//----- nvinfo : EIATTR_MERCURY_ISA_VERSION
	.align		4
        /*0040*/ 	.byte	0x03, 0x5f
        /*0042*/ 	.short	0x0101


	//----- nvinfo : EIATTR_VRC_CTA_INIT_COUNT
	.align		4
        /*0044*/ 	.byte	0x02, 0x4a
	.zero		1
	.zero		1


	//----- nvinfo : EIATTR_EXIT_INSTR_OFFSETS
	.align		4
        /*0048*/ 	.byte	0x04, 0x1c
        /*004a*/ 	.short	(.L_70 - .L_69)


	//   ....[0]....
.L_69:
        /*004c*/ 	.word	0x00000060


	//----- nvinfo : EIATTR_CBANK_PARAM_SIZE
	.align		4
.L_70:
        /*0050*/ 	.byte	0x03, 0x19
        /*0052*/ 	.short	0x0010


	//----- nvinfo : EIATTR_PARAM_CBANK
	.align		4
        /*0054*/ 	.byte	0x04, 0x0a
        /*0056*/ 	.short	(.L_72 - .L_71)
	.align		4
.L_71:
        /*0058*/ 	.word	index@(.nv.constant0._Z19update_value_kernelPfif)
        /*005c*/ 	.short	0x0380
        /*005e*/ 	.short	0x0010


	//----- nvinfo : EIATTR_SW_WAR
	.align		4
.L_72:
        /*0060*/ 	.byte	0x04, 0x36
        /*0062*/ 	.short	(.L_74 - .L_73)
.L_73:
        /*0064*/ 	.word	0x00000008
.L_74:


//--------------------- .nv.info._Z11triu_kernelPfS_ii --------------------------
	.section	.nv.info._Z11triu_kernelPfS_ii,"",@"SHT_CUDA_INFO"
	.sectionflags	@""
	.align	4


	//----- nvinfo : EIATTR_CUDA_API_VERSION
	.align		4
        /*0000*/ 	.byte	0x04, 0x37
        /*0002*/ 	.short	(.L_76 - .L_75)
.L_75:
        /*0004*/ 	.word	0x00000082


	//----- nvinfo : EIATTR_KPARAM_INFO
	.align		4
.L_76:
        /*0008*/ 	.byte	0x04, 0x17
        /*000a*/ 	.short	(.L_78 - .L_77)
.L_77:
        /*000c*/ 	.word	0x00000000
        /*0010*/ 	.short	0x0003
        /*0012*/ 	.short	0x0014
        /*0014*/ 	.byte	0x00, 0xf0, 0x11, 0x00


	//----- nvinfo : EIATTR_KPARAM_INFO
	.align		4
.L_78:
        /*0018*/ 	.byte	0x04, 0x17
        /*001a*/ 	.short	(.L_80 - .L_79)
.L_79:
        /*001c*/ 	.word	0x00000000
        /*0020*/ 	.short	0x0002
        /*0022*/ 	.short	0x0010
        /*0024*/ 	.byte	0x00, 0xf0, 0x11, 0x00


	//----- nvinfo : EIATTR_KPARAM_INFO
	.align		4
.L_80:
        /*0028*/ 	.byte	0x04, 0x17
        /*002a*/ 	.short	(.L_82 - .L_81)
.L_81:
        /*002c*/ 	.word	0x00000000
        /*0030*/ 	.short	0x0001
        /*0032*/ 	.short	0x0008
        /*0034*/ 	.byte	0x00, 0xf5, 0x21, 0x00


	//----- nvinfo : EIATTR_KPARAM_INFO
	.align		4
.L_82:
        /*0038*/ 	.byte	0x04, 0x17
        /*003a*/ 	.short	(.L_84 - .L_83)
.L_83:
        /*003c*/ 	.word	0x00000000
        /*0040*/ 	.short	0x0000
        /*0042*/ 	.short	0x0000
        /*0044*/ 	.byte	0x00, 0xf5, 0x21, 0x00


	//----- nvinfo : EIATTR_SPARSE_MMA_MASK
	.align		4
.L_84:
        /*0048*/ 	.byte	0x03, 0x50
        /*004a*/ 	.short	0x0000


	//----- nvinfo : EIATTR_MAXREG_COUNT
	.align		4
        /*004c*/ 	.byte	0x03, 0x1b
        /*004e*/ 	.short	0x00ff


	//----- nvinfo : EIATTR_MERCURY_ISA_VERSION
	.align		4
        /*0050*/ 	.byte	0x03, 0x5f
        /*0052*/ 	.short	0x0101


	//----- nvinfo : EIATTR_VRC_CTA_INIT_COUNT
	.align		4
        /*0054*/ 	.byte	0x02, 0x4a
	.zero		1
	.zero		1


	//----- nvinfo : EIATTR_EXIT_INSTR_OFFSETS
	.align		4
        /*0058*/ 	.byte	0x04, 0x1c
        /*005a*/ 	.short	(.L_86 - .L_85)


	//   ....[0]....
.L_85:
        /*005c*/ 	.word	0x000000d0


	//   ....[1]....
        /*0060*/ 	.word	0x00000140


	//   ....[2]....
        /*0064*/ 	.word	0x000001c0


	//----- nvinfo : EIATTR_CBANK_PARAM_SIZE
	.align		4
.L_86:
        /*0068*/ 	.byte	0x03, 0x19
        /*006a*/ 	.short	0x0018


	//----- nvinfo : EIATTR_PARAM_CBANK
	.align		4
        /*006c*/ 	.byte	0x04, 0x0a
        /*006e*/ 	.short	(.L_88 - .L_87)
	.align		4
.L_87:
        /*0070*/ 	.word	index@(.nv.constant0._Z11triu_kernelPfS_ii)
        /*0074*/ 	.short	0x0380
        /*0076*/ 	.short	0x0018


	//----- nvinfo : EIATTR_SW_WAR
	.align		4
.L_88:
        /*0078*/ 	.byte	0x04, 0x36
        /*007a*/ 	.short	(.L_90 - .L_89)
.L_89:
        /*007c*/ 	.word	0x00000008
.L_90:


//--------------------- .nv.info._Z14vecCopy_kernelPfS_i --------------------------
	.section	.nv.info._Z14vecCopy_kernelPfS_i,"",@"SHT_CUDA_INFO"
	.sectionflags	@""
	.align	4


	//----- nvinfo : EIATTR_CUDA_API_VERSION
	.align		4
        /*0000*/ 	.byte	0x04, 0x37
        /*0002*/ 	.short	(.L_92 - .L_91)
.L_91:
        /*0004*/ 	.word	0x00000082


	//----- nvinfo : EIATTR_KPARAM_INFO
	.align		4
.L_92:
        /*0008*/ 	.byte	0x04, 0x17
        /*000a*/ 	.short	(.L_94 - .L_93)
.L_93:
        /*000c*/ 	.word	0x00000000
        /*0010*/ 	.short	0x0002
        /*0012*/ 	.short	0x0010
        /*0014*/ 	.byte	0x00, 0xf0, 0x11, 0x00


	//----- nvinfo : EIATTR_KPARAM_INFO
	.align		4
.L_94:
        /*0018*/ 	.byte	0x04, 0x17
        /*001a*/ 	.short	(.L_96 - .L_95)
.L_95:
        /*001c*/ 	.word	0x00000000
        /*0020*/ 	.short	0x0001
        /*0022*/ 	.short	0x0008
        /*0024*/ 	.byte	0x00, 0xf5, 0x21, 0x00


	//----- nvinfo : EIATTR_KPARAM_INFO
	.align		4
.L_96:
        /*0028*/ 	.byte	0x04, 0x17
        /*002a*/ 	.short	(.L_98 - .L_97)
.L_97:
        /*002c*/ 	.word	0x00000000
        /*0030*/ 	.short	0x0000
        /*0032*/ 	.short	0x0000
        /*0034*/ 	.byte	0x00, 0xf5, 0x21, 0x00


	//----- nvinfo : EIATTR_SPARSE_MMA_MASK
	.align		4
.L_98:
        /*0038*/ 	.byte	0x03, 0x50
        /*003a*/ 	.short	0x0000


	//----- nvinfo : EIATTR_MAXREG_COUNT
	.align		4
        /*003c*/ 	.byte	0x03, 0x1b
        /*003e*/ 	.short	0x00ff


	//----- nvinfo : EIATTR_MERCURY_ISA_VERSION
	.align		4
        /*0040*/ 	.byte	0x03, 0x5f
        /*0042*/ 	.short	0x0101


	//----- nvinfo : EIATTR_VRC_CTA_INIT_COUNT
	.align		4
        /*0044*/ 	.byte	0x02, 0x4a
	.zero		1
	.zero		1


	//----- nvinfo : EIATTR_EXIT_INSTR_OFFSETS
	.align		4
        /*0048*/ 	.byte	0x04, 0x1c
        /*004a*/ 	.short	(.L_100 - .L_99)


	//   ....[0]....
.L_99:
        /*004c*/ 	.word	0x00000070


	//   ....[1]....
        /*0050*/ 	.word	0x000000f0


	//----- nvinfo : EIATTR_CBANK_PARAM_SIZE
	.align		4
.L_100:
        /*0054*/ 	.byte	0x03, 0x19
        /*0056*/ 	.short	0x0014


	//----- nvinfo : EIATTR_PARAM_CBANK
	.align		4
        /*0058*/ 	.byte	0x04, 0x0a
        /*005a*/ 	.short	(.L_102 - .L_101)
	.align		4
.L_101:
        /*005c*/ 	.word	index@(.nv.constant0._Z14vecCopy_kernelPfS_i)
        /*0060*/ 	.short	0x0380
        /*0062*/ 	.short	0x0014


	//----- nvinfo : EIATTR_SW_WAR
	.align		4
.L_102:
        /*0064*/ 	.byte	0x04, 0x36
        /*0066*/ 	.short	(.L_104 - .L_103)
.L_103:
        /*0068*/ 	.word	0x00000008
.L_104:


//--------------------- .nv.info._Z16vecScalar_kernelPffi --------------------------
	.section	.nv.info._Z16vecScalar_kernelPffi,"",@"SHT_CUDA_INFO"
	.sectionflags	@""
	.align	4


	//----- nvinfo : EIATTR_CUDA_API_VERSION
	.align		4
        /*0000*/ 	.byte	0x04, 0x37
        /*0002*/ 	.short	(.L_106 - .L_105)
.L_105:
        /*0004*/ 	.word	0x00000082


	//----- nvinfo : EIATTR_KPARAM_INFO
	.align		4
.L_106:
        /*0008*/ 	.byte	0x04, 0x17
        /*000a*/ 	.short	(.L_108 - .L_107)
.L_107:
        /*000c*/ 	.word	0x00000000
        /*0010*/ 	.short	0x0002
        /*0012*/ 	.short	0x000c
        /*0014*/ 	.byte	0x00, 0xf0, 0x11, 0x00


	//----- nvinfo : EIATTR_KPARAM_INFO
	.align		4
.L_108:
        /*0018*/ 	.byte	0x04, 0x17
        /*001a*/ 	.short	(.L_110 - .L_109)
.L_109:
        /*001c*/ 	.word	0x00000000
        /*0020*/ 	.short	0x0001
        /*0022*/ 	.short	0x0008
        /*0024*/ 	.byte	0x00, 0xf0, 0x11, 0x00


	//----- nvinfo : EIATTR_KPARAM_INFO
	.align		4
.L_110:
        /*0028*/ 	.byte	0x04, 0x17
        /*002a*/ 	.short	(.L_112 - .L_111)
.L_111:
        /*002c*/ 	.word	0x00000000
        /*0030*/ 	.short	0x0000
        /*0032*/ 	.short	0x0000
        /*0034*/ 	.byte	0x00, 0xf5, 0x21, 0x00


	//----- nvinfo : EIATTR_SPARSE_MMA_MASK
	.align		4
.L_112:
        /*0038*/ 	.byte	0x03, 0x50
        /*003a*/ 	.short	0x0000


	//----- nvinfo : EIATTR_MAXREG_COUNT
	.align		4
        /*003c*/ 	.byte	0x03, 0x1b
        /*003e*/ 	.short	0x00ff


	//----- nvinfo : EIATTR_MERCURY_ISA_VERSION
	.align		4
        /*0040*/ 	.byte	0x03, 0x5f
        /*0042*/ 	.short	0x0101


	//----- nvinfo : EIATTR_VRC_CTA_INIT_COUNT
	.align		4
        /*0044*/ 	.byte	0x02, 0x4a
	.zero		1
	.zero		1


	//----- nvinfo : EIATTR_EXIT_INSTR_OFFSETS
	.align		4
        /*0048*/ 	.byte	0x04, 0x1c
        /*004a*/ 	.short	(.L_114 - .L_113)


	//   ....[0]....
.L_113:
        /*004c*/ 	.word	0x00000070


	//   ....[1]....
        /*0050*/ 	.word	0x000000f0


	//----- nvinfo : EIATTR_CBANK_PARAM_SIZE
	.align		4
.L_114:
        /*0054*/ 	.byte	0x03, 0x19
        /*0056*/ 	.short	0x0010


	//----- nvinfo : EIATTR_PARAM_CBANK
	.align		4
        /*0058*/ 	.byte	0x04, 0x0a
        /*005a*/ 	.short	(.L_116 - .L_115)
	.align		4
.L_115:
        /*005c*/ 	.word	index@(.nv.constant0._Z16vecScalar_kernelPffi)
        /*0060*/ 	.short	0x0380
        /*0062*/ 	.short	0x0010


	//----- nvinfo : EIATTR_SW_WAR
	.align		4
.L_116:
        /*0064*/ 	.byte	0x04, 0x36
        /*0066*/ 	.short	(.L_118 - .L_117)
.L_117:
        /*0068*/ 	.word	0x00000008
.L_118:


//--------------------- .nv.info._Z13vecSub_kernelPfS_S_i --------------------------
	.section	.nv.info._Z13vecSub_kernelPfS_S_i,"",@"SHT_CUDA_INFO"
	.sectionflags	@""
	.align	4


	//----- nvinfo : EIATTR_CUDA_API_VERSION
	.align		4
        /*0000*/ 	.byte	0x04, 0x37
        /*0002*/ 	.short	(.L_120 - .L_119)
.L_119:
        /*0004*/ 	.word	0x00000082


	//----- nvinfo : EIATTR_KPARAM_INFO
	.align		4
.L_120:
        /*0008*/ 	.byte	0x04, 0x17
        /*000a*/ 	.short	(.L_122 - .L_121)
.L_121:
        /*000c*/ 	.word	0x00000000
        /*0010*/ 	.short	0x0003
        /*0012*/ 	.short	0x0018
        /*0014*/ 	.byte	0x00, 0xf0, 0x11, 0x00


	//----- nvinfo : EIATTR_KPARAM_INFO
	.align		4
.L_122:
        /*0018*/ 	.byte	0x04, 0x17
        /*001a*/ 	.short	(.L_124 - .L_123)
.L_123:
        /*001c*/ 	.word	0x00000000
        /*0020*/ 	.short	0x0002
        /*0022*/ 	.short	0x0010
        /*0024*/ 	.byte	0x00, 0xf5, 0x21, 0x00


	//----- nvinfo : EIATTR_KPARAM_INFO
	.align		4
.L_124:
        /*0028*/ 	.byte	0x04, 0x17
        /*002a*/ 	.short	(.L_126 - .L_125)
.L_125:
        /*002c*/ 	.word	0x00000000
        /*0030*/ 	.short	0x0001
        /*0032*/ 	.short	0x0008
        /*0034*/ 	.byte	0x00, 0xf5, 0x21, 0x00


	//----- nvinfo : EIATTR_KPARAM_INFO
	.align		4
.L_126:
        /*0038*/ 	.byte	0x04, 0x17
        /*003a*/ 	.short	(.L_128 - .L_127)
.L_127:
        /*003c*/ 	.word	0x00000000
        /*0040*/ 	.short	0x0000
        /*0042*/ 	.short	0x0000
        /*0044*/ 	.byte	0x00, 0xf5, 0x21, 0x00


	//----- nvinfo : EIATTR_SPARSE_MMA_MASK
	.align		4
.L_128:
        /*0048*/ 	.byte	0x03, 0x50
        /*004a*/ 	.short	0x0000


	//----- nvinfo : EIATTR_MAXREG_COUNT
	.align		4
        /*004c*/ 	.byte	0x03, 0x1b
        /*004e*/ 	.short	0x00ff


	//----- nvinfo : EIATTR_MERCURY_ISA_VERSION
	.align		4
        /*0050*/ 	.byte	0x03, 0x5f
        /*0052*/ 	.short	0x0101


	//----- nvinfo : EIATTR_VRC_CTA_INIT_COUNT
	.align		4
        /*0054*/ 	.byte	0x02, 0x4a
	.zero		1
	.zero		1


	//----- nvinfo : EIATTR_EXIT_INSTR_OFFSETS
	.align		4
        /*0058*/ 	.byte	0x04, 0x1c
        /*005a*/ 	.short	(.L_130 - .L_129)


	//   ....[0]....
.L_129:
        /*005c*/ 	.word	0x00000070


	//   ....[1]....
        /*0060*/ 	.word	0x00000130


	//----- nvinfo : EIATTR_CBANK_PARAM_SIZE
	.align		4
.L_130:
        /*0064*/ 	.byte	0x03, 0x19
        /*0066*/ 	.short	0x001c


	//----- nvinfo : EIATTR_PARAM_CBANK
	.align		4
        /*0068*/ 	.byte	0x04, 0x0a
        /*006a*/ 	.short	(.L_132 - .L_131)
	.align		4
.L_131:
        /*006c*/ 	.word	index@(.nv.constant0._Z13vecSub_kernelPfS_S_i)
        /*0070*/ 	.short	0x0380
        /*0072*/ 	.short	0x001c


	//----- nvinfo : EIATTR_SW_WAR
	.align		4
.L_132:
        /*0074*/ 	.byte	0x04, 0x36
        /*0076*/ 	.short	(.L_134 - .L_133)
.L_133:
        /*0078*/ 	.word	0x00000008
.L_134:


//--------------------- .nv.info._Z13vecAdd_kernelPfS_S_i --------------------------
	.section	.nv.info._Z13vecAdd_kernelPfS_S_i,"",@"SHT_CUDA_INFO"
	.sectionflags	@""
	.align	4


	//----- nvinfo : EIATTR_CUDA_API_VERSION
	.align		4
        /*0000*/ 	.byte	0x04, 0x37
        /*0002*/ 	.short	(.L_136 - .L_135)
.L_135:
        /*0004*/ 	.word	0x00000082


	//----- nvinfo : EIATTR_KPARAM_INFO
	.align		4
.L_136:
        /*0008*/ 	.byte	0x04, 0x17
        /*000a*/ 	.short	(.L_138 - .L_137)
.L_137:
        /*000c*/ 	.word	0x00000000
        /*0010*/ 	.short	0x0003
        /*0012*/ 	.short	0x0018
        /*0014*/ 	.byte	0x00, 0xf0, 0x11, 0x00


	//----- nvinfo : EIATTR_KPARAM_INFO
	.align		4
.L_138:
        /*0018*/ 	.byte	0x04, 0x17
        /*001a*/ 	.short	(.L_140 - .L_139)
.L_139:
        /*001c*/ 	.word	0x00000000
        /*0020*/ 	.short	0x0002
        /*0022*/ 	.short	0x0010
        /*0024*/ 	.byte	0x00, 0xf5, 0x21, 0x00


	//----- nvinfo : EIATTR_KPARAM_INFO
	.align		4
.L_140:
        /*0028*/ 	.byte	0x04, 0x17
        /*002a*/ 	.short	(.L_142 - .L_141)
.L_141:
        /*002c*/ 	.word	0x00000000
        /*0030*/ 	.short	0x0001
        /*0032*/ 	.short	0x0008
        /*0034*/ 	.byte	0x00, 0xf5, 0x21, 0x00


	//----- nvinfo : EIATTR_KPARAM_INFO
	.align		4
.L_142:
        /*0038*/ 	.byte	0x04, 0x17
        /*003a*/ 	.short	(.L_144 - .L_143)
.L_143:
        /*003c*/ 	.word	0x00000000
        /*0040*/ 	.short	0x0000
        /*0042*/ 	.short	0x0000
        /*0044*/ 	.byte	0x00, 0xf5, 0x21, 0x00


	//----- nvinfo : EIATTR_SPARSE_MMA_MASK
	.align		4
.L_144:
        /*0048*/ 	.byte	0x03, 0x50
        /*004a*/ 	.short	0x0000


	//----- nvinfo : EIATTR_MAXREG_COUNT
	.align		4
        /*004c*/ 	.byte	0x03, 0x1b
        /*004e*/ 	.short	0x00ff


	//----- nvinfo : EIATTR_MERCURY_ISA_VERSION
	.align		4
        /*0050*/ 	.byte	0x03, 0x5f
        /*0052*/ 	.short	0x0101


	//----- nvinfo : EIATTR_VRC_CTA_INIT_COUNT
	.align		4
        /*0054*/ 	.byte	0x02, 0x4a
	.zero		1
	.zero		1


	//----- nvinfo : EIATTR_EXIT_INSTR_OFFSETS
	.align		4
        /*0058*/ 	.byte	0x04, 0x1c
        /*005a*/ 	.short	(.L_146 - .L_145)


	//   ....[0]....
.L_145:
        /*005c*/ 	.word	0x00000070


	//   ....[1]....
        /*0060*/ 	.word	0x00000130


	//----- nvinfo : EIATTR_CBANK_PARAM_SIZE
	.align		4
.L_146:
        /*0064*/ 	.byte	0x03, 0x19
        /*0066*/ 	.short	0x001c


	//----- nvinfo : EIATTR_PARAM_CBANK
	.align		4
        /*0068*/ 	.byte	0x04, 0x0a
        /*006a*/ 	.short	(.L_148 - .L_147)
	.align		4
.L_147:
        /*006c*/ 	.word	index@(.nv.constant0._Z13vecAdd_kernelPfS_S_i)
        /*0070*/ 	.short	0x0380
        /*0072*/ 	.short	0x001c


	//----- nvinfo : EIATTR_SW_WAR
	.align		4
.L_148:
        /*0074*/ 	.byte	0x04, 0x36
        /*0076*/ 	.short	(.L_150 - .L_149)
.L_149:
        /*0078*/ 	.word	0x00000008
.L_150:


//--------------------- .nv.callgraph             --------------------------
	.section	.nv.callgraph,"",@"SHT_CUDA_CALLGRAPH"
	.align	4
	.sectionentsize	8
	.align		4
        /*0000*/ 	.word	0x00000000
	.align		4
        /*0004*/ 	.word	0xffffffff
	.align		4
        /*0008*/ 	.word	index@(_Z16get_value_kernelPfiS_)
	.align		4
        /*000c*/ 	.word	index@(vprintf)
	.align		4
        /*0010*/ 	.word	0x00000000
	.align		4
        /*0014*/ 	.word	0xfffffffe
	.align		4
        /*0018*/ 	.word	0x00000000
	.align		4
        /*001c*/ 	.word	0xfffffffd
	.align		4
        /*0020*/ 	.word	0x00000000
	.align		4
        /*0024*/ 	.word	0xfffffffc


//--------------------- .nv.constant4             --------------------------
	.section	.nv.constant4,"a",@progbits
	.align	8
	.align		8
.nv.constant4:
        /*0000*/ 	.dword	vprintf
	.align		8
        /*0008*/ 	.dword	$str


//--------------------- .text._Z16get_value_kernelPfiS_ --------------------------
	.section	.text._Z16get_value_kernelPfiS_,"ax",@progbits
	.align	128
        .global         _Z16get_value_kernelPfiS_
        .type           _Z16get_value_kernelPfiS_,@function
        .size           _Z16get_value_kernelPfiS_,(.L_x_8 - _Z16get_value_kernelPfiS_)
        .other          _Z16get_value_kernelPfiS_,@"STO_CUDA_ENTRY STV_DEFAULT"
_Z16get_value_kernelPfiS_:
.text._Z16get_value_kernelPfiS_:
[----:B------:R-:W0:Y:S08]  /*0000*/  LDC R1, c[0x0][0x37c] ;  /* 0x0000df00ff017b82 */ /* 0x000e300000000800 */
[----:B------:R-:W1:Y:S01]  /*0010*/  LDC R3, c[0x0][0x388] ;  /* 0x0000e200ff037b82 */ /* 0x000e620000000800 */
[----:B------:R-:W2:Y:S01]  /*0020*/  LDCU.64 UR36, c[0x0][0x358] ;  /* 0x00006b00ff2477ac */ /* 0x000ea20008000a00 */
[----:B0-----:R-:W-:-:S06]  /*0030*/  VIADD R1, R1, 0xfffffff8 ;  /* 0xfffffff801017836 */ /* 0x001fcc0000000000 */
[----:B------:R-:W1:Y:S01]  /*0040*/  LDC.64 R16, c[0x0][0x380] ;  /* 0x0000e000ff107b82 */ /* 0x000e620000000a00 */
[----:B------:R-:W0:Y:S01]  /*0050*/  LDCU UR4, c[0x0][0x2f8] ;  /* 0x00005f00ff0477ac */ /* 0x000e220008000800 */
[----:B------:R-:W3:Y:S01]  /*0060*/  LDCU.64 UR6, c[0x4][0x8] ;  /* 0x01000100ff0677ac */ /* 0x000ee20008000a00 */
[----:B-1----:R-:W-:-:S05]  /*0070*/  IMAD.WIDE R16, R3, 0x4, R16 ;  /* 0x0000000403107825 */ /* 0x002fca00078e0210 */
[----:B--2---:R-:W2:Y:S01]  /*0080*/  LDG.E R0, desc[UR36][R16.64] ;  /* 0x0000002410007981 */ /* 0x004ea2000c1e1900 */
[----:B------:R-:W-:Y:S01]  /*0090*/  MOV R8, 0x0 ;  /* 0x0000000000087802 */ /* 0x000fe20000000f00 */
[----:B------:R-:W1:Y:S01]  /*00a0*/  LDCU UR5, c[0x0][0x2fc] ;  /* 0x00005f80ff0577ac */ /* 0x000e620008000800 */
[----:B0-----:R-:W-:Y:S01]  /*00b0*/  IADD3 R6, P0, PT, R1, UR4, RZ ;  /* 0x0000000401067c10 */ /* 0x001fe2000ff1e0ff */
[----:B---3--:R-:W-:Y:S01]  /*00c0*/  IMAD.U32 R4, RZ, RZ, UR6 ;  /* 0x00000006ff047e24 */ /* 0x008fe2000f8e00ff */
[----:B------:R-:W-:Y:S02]  /*00d0*/  MOV R5, UR7 ;  /* 0x0000000700057c02 */ /* 0x000fe40008000f00 */
[----:B------:R-:W0:Y:S01]  /*00e0*/  LDC.64 R8, c[0x4][R8] ;  /* 0x0100000008087b82 */ /* 0x000e220000000a00 */
[----:B-1----:R-:W-:Y:S01]  /*00f0*/  IMAD.X R7, RZ, RZ, UR5, P0 ;  /* 0x00000005ff077e24 */ /* 0x002fe200080e06ff */
[----:B--2---:R-:W1:Y:S02]  /*0100*/  F2F.F64.F32 R2, R0 ;  /* 0x0000000000027310 */ /* 0x004e640000201800 */
[----:B01----:R1:W-:Y:S05]  /*0110*/  STL.64 [R1], R2 ;  /* 0x0000000201007387 */ /* 0x0033ea0000100a00 */
[----:B------:R-:W-:-:S07]  /*0120*/  LEPC R20, `(.L_x_0) ;  /* 0x000000001014794e */ /* 0x000fce0000000000 */
[----:B-1----:R-:W-:Y:S05]  /*0130*/  CALL.ABS.NOINC R8 ;  /* 0x0000000008007343 */ /* 0x002fea0003c00000 */
.L_x_0:
[----:B------:R-:W2:Y:S01]  /*0140*/  LDG.E R17, desc[UR36][R16.64] ;  /* 0x0000002410117981 */ /* 0x000ea2000c1e1900 */
[----:B------:R-:W2:Y:S03]  /*0150*/  LDC.64 R2, c[0x0][0x390] ;  /* 0x0000e400ff027b82 */ /* 0x000ea60000000a00 */
[----:B--2---:R-:W-:Y:S01]  /*0160*/  STG.E desc[UR36][R2.64], R17 ;  /* 0x0000001102007986 */ /* 0x004fe2000c101924 */
[----:B------:R-:W-:Y:S05]  /*0170*/  EXIT ;  /* 0x000000000000794d */ /* 0x000fea0003800000 */
.L_x_1:
[----:B------:R-:W-:-:S00]  /*0180*/  BRA `(.L_x_1) ;  /* 0xfffffffc00fc7947 */ /* 0x000fc0000383ffff */
[----:B------:R-:W-:-:S00]  /*0190*/  NOP ;  /* 0x0000000000007918 */ /* 0x000fc00000000000 */
        /* <DEDUP_REMOVED lines=14> */
.L_x_8:


//--------------------- .text._Z19update_value_kernelPfif --------------------------
	.section	.text._Z19update_value_kernelPfif,"ax",@progbits
	.align	128
        .global         _Z19update_value_kernelPfif
        .type           _Z19update_value_kernelPfif,@function
        .size           _Z19update_value_kernelPfif,(.L_x_9 - _Z19update_value_kernelPfif)
        .other          _Z19update_value_kernelPfif,@"STO_CUDA_ENTRY STV_DEFAULT"
_Z19update_value_kernelPfif:
.text._Z19update_value_kernelPfif:
[----:B------:R-:W-:Y:S08]  /*0000*/  LDC R1, c[0x0][0x37c] ;  /* 0x0000df00ff017b82 */ /* 0x000ff00000000800 */
[----:B------:R-:W0:Y:S01]  /*0010*/  LDC.64 R2, c[0x0][0x380] ;  /* 0x0000e000ff027b82 */ /* 0x000e220000000a00 */
[----:B------:R-:W1:Y:S07]  /*0020*/  LDCU.64 UR4, c[0x0][0x358] ;  /* 0x00006b00ff0477ac */ /* 0x000e6e0008000a00 */
[----:B------:R-:W0:Y:S02]  /*0030*/  LDC.64 R4, c[0x0][0x388] ;  /* 0x0000e200ff047b82 */ /* 0x000e240000000a00 */
[----:B0-----:R-:W-:-:S05]  /*0040*/  IMAD.WIDE R2, R4, 0x4, R2 ;  /* 0x0000000404027825 */ /* 0x001fca00078e0202 */
[----:B-1----:R-:W-:Y:S01]  /*0050*/  STG.E desc[UR4][R2.64], R5 ;  /* 0x0000000502007986 */ /* 0x002fe2000c101904 */
[----:B------:R-:W-:Y:S05]  /*0060*/  EXIT ;  /* 0x000000000000794d */ /* 0x000fea0003800000 */
.L_x_2:
        /* <DEDUP_REMOVED lines=9> */
.L_x_9:


//--------------------- .text._Z11triu_kernelPfS_ii --------------------------
	.section	.text._Z11triu_kernelPfS_ii,"ax",@progbits
	.align	128
        .global         _Z11triu_kernelPfS_ii
        .type           _Z11triu_kernelPfS_ii,@function
        .size           _Z11triu_kernelPfS_ii,(.L_x_10 - _Z11triu_kernelPfS_ii)
        .other          _Z11triu_kernelPfS_ii,@"STO_CUDA_ENTRY STV_DEFAULT"
_Z11triu_kernelPfS_ii:
.text._Z11triu_kernelPfS_ii:
[----:B------:R-:W-:Y:S01]  /*0000*/  LDC R1, c[0x0][0x37c] ;  /* 0x0000df00ff017b82 */ /* 0x000fe20000000800 */
[----:B------:R-:W0:Y:S07]  /*0010*/  S2R R0, SR_TID.X ;  /* 0x0000000000007919 */ /* 0x000e2e0000002100 */
[----:B------:R-:W0:Y:S01]  /*0020*/  LDC R3, c[0x0][0x360] ;  /* 0x0000d800ff037b82 */ /* 0x000e220000000800 */
[----:B------:R-:W1:Y:S01]  /*0030*/  LDCU.64 UR4, c[0x0][0x390] ;  /* 0x00007200ff0477ac */ /* 0x000e620008000a00 */
[----:B------:R-:W2:Y:S06]  /*0040*/  S2R R5, SR_TID.Y ;  /* 0x0000000000057919 */ /* 0x000eac0000002200 */
[----:B------:R-:W0:Y:S08]  /*0050*/  S2UR UR6, SR_CTAID.X ;  /* 0x00000000000679c3 */ /* 0x000e300000002500 */
[----:B------:R-:W2:Y:S01]  /*0060*/  S2UR UR7, SR_CTAID.Y ;  /* 0x00000000000779c3 */ /* 0x000ea20000002600 */
[----:B-1----:R-:W-:-:S07]  /*0070*/  UIMAD UR4, UR5, UR4, URZ ;  /* 0x00000004050472a4 */ /* 0x002fce000f8e02ff */
[----:B------:R-:W2:Y:S01]  /*0080*/  LDC R2, c[0x0][0x364] ;  /* 0x0000d900ff027b82 */ /* 0x000ea20000000800 */
[----:B0-----:R-:W-:Y:S02]  /*0090*/  IMAD R0, R3, UR6, R0 ;  /* 0x0000000603007c24 */ /* 0x001fe4000f8e0200 */
[----:B--2---:R-:W-:-:S04]  /*00a0*/  IMAD R5, R2, UR7, R5 ;  /* 0x0000000702057c24 */ /* 0x004fc8000f8e0205 */
[----:B------:R-:W-:-:S05]  /*00b0*/  IMAD R2, R0, R5, RZ ;  /* 0x0000000500027224 */ /* 0x000fca00078e02ff */
[----:B------:R-:W-:-:S13]  /*00c0*/  ISETP.GE.AND P0, PT, R2, UR4, PT ;  /* 0x0000000402007c0c */ /* 0x000fda000bf06270 */
[----:B------:R-:W-:Y:S05]  /*00d0*/  @P0 EXIT ;  /* 0x000000000000094d */ /* 0x000fea0003800000 */
[----:B------:R-:W-:Y:S01]  /*00e0*/  ISETP.GT.AND P0, PT, R0, R5, PT ;  /* 0x000000050000720c */ /* 0x000fe20003f04270 */
[----:B------:R-:W0:-:S12]  /*00f0*/  LDCU.64 UR6, c[0x0][0x358] ;  /* 0x00006b00ff0677ac */ /* 0x000e180008000a00 */
[----:B------:R-:W1:Y:S01]  /*0100*/  @P0 LDC.64 R2, c[0x0][0x388] ;  /* 0x0000e200ff020b82 */ /* 0x000e620000000a00 */
[----:B------:R-:W-:-:S04]  /*0110*/  @P0 IMAD R7, R5, UR5, R0 ;  /* 0x0000000505070c24 */ /* 0x000fc8000f8e0200 */
[----:B-1----:R-:W-:-:S05]  /*0120*/  @P0 IMAD.WIDE R2, R7, 0x4, R2 ;  /* 0x0000000407020825 */ /* 0x002fca00078e0202 */
[----:B0-----:R0:W-:Y:S01]  /*0130*/  @P0 STG.E desc[UR6][R2.64], RZ ;  /* 0x000000ff02000986 */ /* 0x0011e2000c101906 */
[----:B------:R-:W-:Y:S05]  /*0140*/  @P0 EXIT ;  /* 0x000000000000094d */ /* 0x000fea0003800000 */
[----:B0-----:R-:W0:Y:S01]  /*0150*/  LDC.64 R2, c[0x0][0x380] ;  /* 0x0000e000ff027b82 */ /* 0x001e220000000a00 */
[----:B------:R-:W-:-:S07]  /*0160*/  IMAD R7, R5, UR5, R0 ;  /* 0x0000000505077c24 */ /* 0x000fce000f8e0200 */
[----:B------:R-:W1:Y:S01]  /*0170*/  LDC.64 R4, c[0x0][0x388] ;  /* 0x0000e200ff047b82 */ /* 0x000e620000000a00 */
[----:B0-----:R-:W-:-:S06]  /*0180*/  IMAD.WIDE R2, R7, 0x4, R2 ;  /* 0x0000000407027825 */ /* 0x001fcc00078e0202 */
[----:B------:R-:W2:Y:S01]  /*0190*/  LDG.E R3, desc[UR6][R2.64] ;  /* 0x0000000602037981 */ /* 0x000ea2000c1e1900 */
[----:B-1----:R-:W-:-:S05]  /*01a0*/  IMAD.WIDE R4, R7, 0x4, R4 ;  /* 0x0000000407047825 */ /* 0x002fca00078e0204 */
[----:B--2---:R-:W-:Y:S01]  /*01b0*/  STG.E desc[UR6][R4.64], R3 ;  /* 0x0000000304007986 */ /* 0x004fe2000c101906 */
[----:B------:R-:W-:Y:S05]  /*01c0*/  EXIT ;  /* 0x000000000000794d */ /* 0x000fea0003800000 */
.L_x_3:
        /* <DEDUP_REMOVED lines=11> */
.L_x_10:


//--------------------- .text._Z14vecCopy_kernelPfS_i --------------------------
	.section	.text._Z14vecCopy_kernelPfS_i,"ax",@progbits
	.align	128
        .global         _Z14vecCopy_kernelPfS_i
        .type           _Z14vecCopy_kernelPfS_i,@function
        .size           _Z14vecCopy_kernelPfS_i,(.L_x_11 - _Z14vecCopy_kernelPfS_i)
        .other          _Z14vecCopy_kernelPfS_i,@"STO_CUDA_ENTRY STV_DEFAULT"
_Z14vecCopy_kernelPfS_i:
.text._Z14vecCopy_kernelPfS_i:
[----:B------:R-:W-:Y:S01]  /*0000*/  LDC R1, c[0x0][0x37c] ;  /* 0x0000df00ff017b82 */ /* 0x000fe20000000800 */
[----:B------:R-:W0:Y:S07]  /*0010*/  S2R R0, SR_TID.X ;  /* 0x0000000000007919 */ /* 0x000e2e0000002100 */
[----:B------:R-:W0:Y:S01]  /*0020*/  S2UR UR4, SR_CTAID.X ;  /* 0x00000000000479c3 */ /* 0x000e220000002500 */
[----:B------:R-:W1:Y:S07]  /*0030*/  LDCU UR5, c[0x0][0x390] ;  /* 0x00007200ff0577ac */ /* 0x000e6e0008000800 */
[----:B------:R-:W0:Y:S02]  /*0040*/  LDC R7, c[0x0][0x360] ;  /* 0x0000d800ff077b82 */ /* 0x000e240000000800 */
[----:B0-----:R-:W-:-:S05]  /*0050*/  IMAD R7, R7, UR4, R0 ;  /* 0x0000000407077c24 */ /* 0x001fca000f8e0200 */
[----:B-1----:R-:W-:-:S13]  /*0060*/  ISETP.GE.AND P0, PT, R7, UR5, PT ;  /* 0x0000000507007c0c */ /* 0x002fda000bf06270 */
[----:B------:R-:W-:Y:S05]  /*0070*/  @P0 EXIT ;  /* 0x000000000000094d */ /* 0x000fea0003800000 */
[----:B------:R-:W0:Y:S01]  /*0080*/  LDC.64 R2, c[0x0][0x380] ;  /* 0x0000e000ff027b82 */ /* 0x000e220000000a00 */
[----:B------:R-:W1:Y:S07]  /*0090*/  LDCU.64 UR4, c[0x0][0x358] ;  /* 0x00006b00ff0477ac */ /* 0x000e6e0008000a00 */
[----:B------:R-:W2:Y:S01]  /*00a0*/  LDC.64 R4, c[0x0][0x388] ;  /* 0x0000e200ff047b82 */ /* 0x000ea20000000a00 */
[----:B0-----:R-:W-:-:S06]  /*00b0*/  IMAD.WIDE R2, R7, 0x4, R2 ;  /* 0x0000000407027825 */ /* 0x001fcc00078e0202 */
[----:B-1----:R-:W3:Y:S01]  /*00c0*/  LDG.E R3, desc[UR4][R2.64] ;  /* 0x0000000402037981 */ /* 0x002ee2000c1e1900 */
[----:B--2---:R-:W-:-:S05]  /*00d0*/  IMAD.WIDE R4, R7, 0x4, R4 ;  /* 0x0000000407047825 */ /* 0x004fca00078e0204 */
[----:B---3--:R-:W-:Y:S01]  /*00e0*/  STG.E desc[UR4][R4.64], R3 ;  /* 0x0000000304007986 */ /* 0x008fe2000c101904 */
[----:B------:R-:W-:Y:S05]  /*00f0*/  EXIT ;  /* 0x000000000000794d */ /* 0x000fea0003800000 */
.L_x_4:
        /* <DEDUP_REMOVED lines=16> */
.L_x_11:


//--------------------- .text._Z16vecScalar_kernelPffi --------------------------
	.section	.text._Z16vecScalar_kernelPffi,"ax",@progbits
	.align	128
        .global         _Z16vecScalar_kernelPffi
        .type           _Z16vecScalar_kernelPffi,@function
        .size           _Z16vecScalar_kernelPffi,(.L_x_12 - _Z16vecScalar_kernelPffi)
        .other          _Z16vecScalar_kernelPffi,@"STO_CUDA_ENTRY STV_DEFAULT"
_Z16vecScalar_kernelPffi:
.text._Z16vecScalar_kernelPffi:
        /* <DEDUP_REMOVED lines=9> */
[----:B------:R-:W1:Y:S01]  /*0090*/  LDCU.64 UR4, c[0x0][0x358] ;  /* 0x00006b00ff0477ac */ /* 0x000e620008000a00 */
[----:B------:R-:W2:Y:S01]  /*00a0*/  LDCU UR6, c[0x0][0x388] ;  /* 0x00007100ff0677ac */ /* 0x000ea20008000800 */
[----:B0-----:R-:W-:-:S05]  /*00b0*/  IMAD.WIDE R2, R5, 0x4, R2 ;  /* 0x0000000405027825 */ /* 0x001fca00078e0202 */
[----:B-1----:R-:W2:Y:S02]  /*00c0*/  LDG.E R0, desc[UR4][R2.64] ;  /* 0x0000000402007981 */ /* 0x002ea4000c1e1900 */
[----:B--2---:R-:W-:-:S05]  /*00d0*/  FMUL R5, R0, UR6 ;  /* 0x0000000600057c20 */ /* 0x004fca0008400000 */
[----:B------:R-:W-:Y:S01]  /*00e0*/  STG.E desc[UR4][R2.64], R5 ;  /* 0x0000000502007986 */ /* 0x000fe2000c101904 */
[----:B------:R-:W-:Y:S05]  /*00f0*/  EXIT ;  /* 0x000000000000794d */ /* 0x000fea0003800000 */
.L_x_5:
        /* <DEDUP_REMOVED lines=16> */
.L_x_12:


//--------------------- .text._Z13vecSub_kernelPfS_S_i --------------------------
	.section	.text._Z13vecSub_kernelPfS_S_i,"ax",@progbits
	.align	128
        .global         _Z13vecSub_kernelPfS_S_i
        .type           _Z13vecSub_kernelPfS_S_i,@function
        .size           _Z13vecSub_kernelPfS_S_i,(.L_x_13 - _Z13vecSub_kernelPfS_S_i)
        .other          _Z13vecSub_kernelPfS_S_i,@"STO_CUDA_ENTRY STV_DEFAULT"
_Z13vecSub_kernelPfS_S_i:
.text._Z13vecSub_kernelPfS_S_i:
        /* <DEDUP_REMOVED lines=10> */
[----:B------:R-:W2:Y:S08]  /*00a0*/  LDC.64 R4, c[0x0][0x388] ;  /* 0x0000e200ff047b82 */ /* 0x000eb00000000a00 */
[----:B------:R-:W3:Y:S01]  /*00b0*/  LDC.64 R6, c[0x0][0x390] ;  /* 0x0000e400ff067b82 */ /* 0x000ee20000000a00 */
[----:B0-----:R-:W-:-:S06]  /*00c0*/  IMAD.WIDE R2, R9, 0x4, R2 ;  /* 0x0000000409027825 */ /* 0x001fcc00078e0202 */
[----:B-1----:R-:W4:Y:S01]  /*00d0*/  LDG.E R2, desc[UR4][R2.64] ;  /* 0x0000000402027981 */ /* 0x002f22000c1e1900 */
[----:B--2---:R-:W-:-:S06]  /*00e0*/  IMAD.WIDE R4, R9, 0x4, R4 ;  /* 0x0000000409047825 */ /* 0x004fcc00078e0204 */
[----:B------:R-:W4:Y:S01]  /*00f0*/  LDG.E R5, desc[UR4][R4.64] ;  /* 0x0000000404057981 */ /* 0x000f22000c1e1900 */
[----:B---3--:R-:W-:-:S04]  /*0100*/  IMAD.WIDE R6, R9, 0x4, R6 ;  /* 0x0000000409067825 */ /* 0x008fc800078e0206 */
[----:B----4-:R-:W-:-:S05]  /*0110*/  FADD R9, R2, -R5 ;  /* 0x8000000502097221 */ /* 0x010fca0000000000 */
[----:B------:R-:W-:Y:S01]  /*0120*/  STG.E desc[UR4][R6.64], R9 ;  /* 0x0000000906007986 */ /* 0x000fe2000c101904 */
[----:B------:R-:W-:Y:S05]  /*0130*/  EXIT ;  /* 0x000000000000794d */ /* 0x000fea0003800000 */
.L_x_6:
        /* <DEDUP_REMOVED lines=12> */
.L_x_13:


//--------------------- .text._Z13vecAdd_kernelPfS_S_i --------------------------
	.section	.text._Z13vecAdd_kernelPfS_S_i,"ax",@progbits
	.align	128
        .global         _Z13vecAdd_kernelPfS_S_i
        .type           _Z13vecAdd_kernelPfS_S_i,@function
        .size           _Z13vecAdd_kernelPfS_S_i,(.L_x_14 - _Z13vecAdd_kernelPfS_S_i)
        .other          _Z13vecAdd_kernelPfS_S_i,@"STO_CUDA_ENTRY STV_DEFAULT"
_Z13vecAdd_kernelPfS_S_i:
.text._Z13vecAdd_kernelPfS_S_i:
        /* <DEDUP_REMOVED lines=17> */
[----:B----4-:R-:W-:-:S05]  /*0110*/  FADD R9, R2, R5 ;  /* 0x0000000502097221 */ /* 0x010fca0000000000 */
[----:B------:R-:W-:Y:S01]  /*0120*/  STG.E desc[UR4][R6.64], R9 ;  /* 0x0000000906007986 */ /* 0x000fe2000c101904 */
[----:B------:R-:W-:Y:S05]  /*0130*/  EXIT ;  /* 0x000000000000794d */ /* 0x000fea0003800000 */
.L_x_7:
        /* <DEDUP_REMOVED lines=12> */
.L_x_14:


//--------------------- .nv.global.init           --------------------------
	.section	.nv.global.init,"aw",@progbits
.nv.global.init:
	.type		$str,@object
	.size		$str,(.L_0 - $str)
$str:
        /*0000*/ 	.byte	0x25, 0x38, 0x2e, 0x35, 0x66, 0x0a, 0x00
.L_0:


//--------------------- .nv.shared.reserved.0     --------------------------
	.section	.nv.shared.reserved.0,"aw",@nobits
	.weak		__nv_reservedSMEM_offset_0_alias
	.size		__nv_reservedSMEM_offset_0_alias, 0, 64
	.other		__nv_reservedSMEM_offset_0_alias,@"STO_CUDA_RESERVED_SHARED STV_DEFAULT"
__nv_reservedSMEM_offset_0_alias:
	.zero		0
	.zero		64


//--------------------- .nv.constant0._Z16get_value_kernelPfiS_ --------------------------
	.section	.nv.constant0._Z16get_value_kernelPfiS_,"a",@progbits
	.sectionflags	@""
	.align	4
.nv.constant0._Z16get_value_kernelPfiS_:
	.zero		920


//--------------------- .nv.constant0._Z19update_value_kernelPfif --------------------------
	.section	.nv.constant0._Z19update_value_kernelPfif,"a",@progbits
	.sectionflags	@""
	.align	4
.nv.constant0._Z19update_value_kernelPfif:
	.zero		912


//--------------------- .nv.constant0._Z11triu_kernelPfS_ii --------------------------
	.section	.nv.constant0._Z11triu_kernelPfS_ii,"a",@progbits
	.sectionflags	@""
	.align	4
.nv.constant0._Z11triu_kernelPfS_ii:
	.zero		920


//--------------------- .nv.constant0._Z14vecCopy_kernelPfS_i --------------------------
	.section	.nv.constant0._Z14vecCopy_kernelPfS_i,"a",@progbits
	.sectionflags	@""
	.align	4
.nv.constant0._Z14vecCopy_kernelPfS_i:
	.zero		916


//--------------------- .nv.constant0._Z16vecScalar_kernelPffi --------------------------
	.section	.nv.constant0._Z16vecScalar_kernelPffi,"a",@progbits
	.sectionflags	@""
	.align	4
.nv.constant0._Z16vecScalar_kernelPffi:
	.zero		912


//--------------------- .nv.constant0._Z13vecSub_kernelPfS_S_i --------------------------
	.section	.nv.constant0._Z13vecSub_kernelPfS_S_i,"a",@progbits
	.sectionflags	@""
	.align	4
.nv.constant0._Z13vecSub_kernelPfS_S_i:
	.zero		924


//--------------------- .nv.constant0._Z13vecAdd_kernelPfS_S_i --------------------------
	.section	.nv.constant0._Z13vecAdd_kernelPfS_S_i,"a",@progbits
	.sectionflags	@""
	.align	4
.nv.constant0._Z13vecAdd_kernelPfS_S_i:
	.zero		924


//--------------------- SYMBOLS --------------------------

	.type		.nv.reservedSmem.offset0,@object
	.size		.nv.reservedSmem.offset0,0x4
	.type		vprintf,@function
